	.headerflags	@"EF_CUDA_TEXMODE_UNIFIED EF_CUDA_64BIT_ADDRESS EF_CUDA_ACCELERATORS EF_CUDA_SM90 EF_CUDA_VIRTUAL_SM(EF_CUDA_SM90)"
	.elftype	@"ET_EXEC"


//--------------------- .nv.info                  --------------------------
	.section	.nv.info,"",@"SHT_CUDA_INFO"
	.align	4


	//----- nvinfo : EIATTR_REGCOUNT
	.align		4
        /*0000*/ 	.byte	0x04, 0x2f
        /*0002*/ 	.short	(.L_3 - .L_2)
	.align		4
.L_2:
        /*0004*/ 	.word	index@(triton_poi_fused__native_batch_norm_legit_no_training_mul_sigmoid_2)
        /*0008*/ 	.word	0x00000013


	//----- nvinfo : EIATTR_MIN_STACK_SIZE
	.align		4
.L_3:
        /*000c*/ 	.byte	0x04, 0x12
        /*000e*/ 	.short	(.L_5 - .L_4)
	.align		4
.L_4:
        /*0010*/ 	.word	index@(triton_poi_fused__native_batch_norm_legit_no_training_mul_sigmoid_2)
        /*0014*/ 	.word	0x00000000


	//----- nvinfo : EIATTR_FRAME_SIZE
	.align		4
.L_5:
        /*0018*/ 	.byte	0x04, 0x11
        /*001a*/ 	.short	(.L_7 - .L_6)
	.align		4
.L_6:
        /*001c*/ 	.word	index@(triton_poi_fused__native_batch_norm_legit_no_training_mul_sigmoid_2)
        /*0020*/ 	.word	0x00000000


	//----- nvinfo : EIATTR_MIN_STACK_SIZE
	.align		4
.L_7:
        /*0024*/ 	.byte	0x04, 0x12
        /*0026*/ 	.short	(.L_9 - .L_8)
	.align		4
.L_8:
        /*0028*/ 	.word	index@(triton_poi_fused__native_batch_norm_legit_no_training_mul_sigmoid_2)
        /*002c*/ 	.word	0x00000000
.L_9:


//--------------------- .nv.info.triton_poi_fused__native_batch_norm_legit_no_training_mul_sigmoid_2 --------------------------
	.section	.nv.info.triton_poi_fused__native_batch_norm_legit_no_training_mul_sigmoid_2,"",@"SHT_CUDA_INFO"
	.sectionflags	@""
	.align	4


	//----- nvinfo : EIATTR_CUDA_API_VERSION
	.align		4
        /*0000*/ 	.byte	0x04, 0x37
        /*0002*/ 	.short	(.L_11 - .L_10)
.L_10:
        /*0004*/ 	.word	0x0000007c


	//----- nvinfo : EIATTR_KPARAM_INFO
	.align		4
.L_11:
        /*0008*/ 	.byte	0x04, 0x17
        /*000a*/ 	.short	(.L_13 - .L_12)
.L_12:
        /*000c*/ 	.word	0x00000000
        /*0010*/ 	.short	0x0006
        /*0012*/ 	.short	0x0030
        /*0014*/ 	.byte	0x00, 0xf0, 0x11, 0x00


	//----- nvinfo : EIATTR_KPARAM_INFO
	.align		4
.L_13:
        /*0018*/ 	.byte	0x04, 0x17
        /*001a*/ 	.short	(.L_15 - .L_14)
.L_14:
        /*001c*/ 	.word	0x00000000
        /*0020*/ 	.short	0x0005
        /*0022*/ 	.short	0x0028
        /*0024*/ 	.byte	0x00, 0xf4, 0x21, 0x00


	//----- nvinfo : EIATTR_KPARAM_INFO
	.align		4
.L_15:
        /*0028*/ 	.byte	0x04, 0x17
        /*002a*/ 	.short	(.L_17 - .L_16)
.L_16:
        /*002c*/ 	.word	0x00000000
        /*0030*/ 	.short	0x0004
        /*0032*/ 	.short	0x0020
        /*0034*/ 	.byte	0x00, 0xf4, 0x21, 0x00


	//----- nvinfo : EIATTR_KPARAM_INFO
	.align		4
.L_17:
        /*0038*/ 	.byte	0x04, 0x17
        /*003a*/ 	.short	(.L_19 - .L_18)
.L_18:
        /*003c*/ 	.word	0x00000000
        /*0040*/ 	.short	0x0003
        /*0042*/ 	.short	0x0018
        /*0044*/ 	.byte	0x00, 0xf4, 0x21, 0x00


	//----- nvinfo : EIATTR_KPARAM_INFO
	.align		4
.L_19:
        /*0048*/ 	.byte	0x04, 0x17
        /*004a*/ 	.short	(.L_21 - .L_20)
.L_20:
        /*004c*/ 	.word	0x00000000
        /*0050*/ 	.short	0x0002
        /*0052*/ 	.short	0x0010
        /*0054*/ 	.byte	0x00, 0xf4, 0x21, 0x00


	//----- nvinfo : EIATTR_KPARAM_INFO
	.align		4
.L_21:
        /*0058*/ 	.byte	0x04, 0x17
        /*005a*/ 	.short	(.L_23 - .L_22)
.L_22:
        /*005c*/ 	.word	0x00000000
        /*0060*/ 	.short	0x0001
        /*0062*/ 	.short	0x0008
        /*0064*/ 	.byte	0x00, 0xf4, 0x21, 0x00


	//----- nvinfo : EIATTR_KPARAM_INFO
	.align		4
.L_23:
        /*0068*/ 	.byte	0x04, 0x17
        /*006a*/ 	.short	(.L_25 - .L_24)
.L_24:
        /*006c*/ 	.word	0x00000000
        /*0070*/ 	.short	0x0000
        /*0072*/ 	.short	0x0000
        /*0074*/ 	.byte	0x00, 0xf4, 0x21, 0x00


	//----- nvinfo : EIATTR_SPARSE_MMA_MASK
	.align		4
.L_25:
        /*0078*/ 	.byte	0x03, 0x50
        /*007a*/ 	.short	0x0000


	//----- nvinfo : EIATTR_MAXREG_COUNT
	.align		4
        /*007c*/ 	.byte	0x03, 0x1b
        /*007e*/ 	.short	0x00ff


	//----- nvinfo : EIATTR_EXIT_INSTR_OFFSETS
	.align		4
        /*0080*/ 	.byte	0x04, 0x1c
        /*0082*/ 	.short	(.L_27 - .L_26)


	//   ....[0]....
.L_26:
        /*0084*/ 	.word	0x000003d0


	//   ....[1]....
        /*0088*/ 	.word	0x000003f0


	//----- nvinfo : EIATTR_REQNTID
	.align		4
.L_27:
        /*008c*/ 	.byte	0x04, 0x10
        /*008e*/ 	.short	(.L_29 - .L_28)
.L_28:
        /*0090*/ 	.word	0x00000080
        /*0094*/ 	.word	0x00000001
        /*0098*/ 	.word	0x00000001


	//----- nvinfo : EIATTR_CBANK_PARAM_SIZE
	.align		4
.L_29:
        /*009c*/ 	.byte	0x03, 0x19
        /*009e*/ 	.short	0x0034


	//----- nvinfo : EIATTR_PARAM_CBANK
	.align		4
        /*00a0*/ 	.byte	0x04, 0x0a
        /*00a2*/ 	.short	(.L_31 - .L_30)
	.align		4
.L_30:
        /*00a4*/ 	.word	index@(.nv.constant0.triton_poi_fused__native_batch_norm_legit_no_training_mul_sigmoid_2)
        /*00a8*/ 	.short	0x0210
        /*00aa*/ 	.short	0x0034


	//----- nvinfo : EIATTR_SW_WAR
	.align		4
.L_31:
        /*00ac*/ 	.byte	0x04, 0x36
        /*00ae*/ 	.short	(.L_33 - .L_32)
.L_32:
        /*00b0*/ 	.word	0x00000008
.L_33:


//--------------------- .nv.callgraph             --------------------------
	.section	.nv.callgraph,"",@"SHT_CUDA_CALLGRAPH"
	.align	4
	.sectionentsize	8
	.align		4
        /*0000*/ 	.word	0x00000000
	.align		4
        /*0004*/ 	.word	0xffffffff
	.align		4
        /*0008*/ 	.word	0x00000000
	.align		4
        /*000c*/ 	.word	0xfffffffe
	.align		4
        /*0010*/ 	.word	0x00000000
	.align		4
        /*0014*/ 	.word	0xfffffffd
	.align		4
        /*0018*/ 	.word	0x00000000
	.align		4
        /*001c*/ 	.word	0xfffffffc


//--------------------- .nv.constant4             --------------------------
	.section	.nv.constant4,"a",@progbits
	.align	8
	.align		8
.nv.constant4:
        /*0000*/ 	.dword	_$_str
	.align		8
        /*0008*/ 	.dword	_$_str_$_2


//--------------------- .text.triton_poi_fused__native_batch_norm_legit_no_training_mul_sigmoid_2 --------------------------
	.section	.text.triton_poi_fused__native_batch_norm_legit_no_training_mul_sigmoid_2,"ax",@progbits
	.align	128
        .global         triton_poi_fused__native_batch_norm_legit_no_training_mul_sigmoid_2
        .type           triton_poi_fused__native_batch_norm_legit_no_training_mul_sigmoid_2,@function
        .size           triton_poi_fused__native_batch_norm_legit_no_training_mul_sigmoid_2,(.L_x_1 - triton_poi_fused__native_batch_norm_legit_no_training_mul_sigmoid_2)
        .other          triton_poi_fused__native_batch_norm_legit_no_training_mul_sigmoid_2,@"STO_CUDA_ENTRY STV_DEFAULT"
triton_poi_fused__native_batch_norm_legit_no_training_mul_sigmoid_2:
.text.triton_poi_fused__native_batch_norm_legit_no_training_mul_sigmoid_2:
[----:B------:R-:W0:Y:S01]  /*0000*/  LDC R1, c[0x0][0x28] ;  /* 0x00000a00ff017b82 */ /* 0x000e220000000800 */
[----:B------:R-:W1:Y:S07]  /*0010*/  S2R R0, SR_TID.X ;  /* 0x0000000000007919 */ /* 0x000e6e0000002100 */
[----:B------:R-:W2:Y:S01]  /*0020*/  LDC.64 R6, c[0x0][0x228] ;  /* 0x00008a00ff067b82 */ /* 0x000ea20000000a00 */
[----:B------:R-:W-:Y:S01]  /*0030*/  CS2R R14, SRZ ;  /* 0x00000000000e7805 */ /* 0x000fe2000001ff00 */
[----:B------:R-:W-:Y:S01]  /*0040*/  ULDC.64 UR4, c[0x0][0x208] ;  /* 0x0000820000047ab9 */ /* 0x000fe20000000a00 */
[----:B------:R-:W3:Y:S05]  /*0050*/  S2R R3, SR_CTAID.X ;  /* 0x0000000000037919 */ /* 0x000eea0000002500 */
[----:B------:R-:W4:Y:S08]  /*0060*/  LDC.64 R4, c[0x0][0x220] ;  /* 0x00008800ff047b82 */ /* 0x000f300000000a00 */
[----:B------:R-:W5:Y:S08]  /*0070*/  LDC.64 R8, c[0x0][0x230] ;  /* 0x00008c00ff087b82 */ /* 0x000f700000000a00 */
[----:B------:R-:W5:Y:S01]  /*0080*/  LDC.64 R10, c[0x0][0x238] ;  /* 0x00008e00ff0a7b82 */ /* 0x000f620000000a00 */
[----:B-1----:R-:W-:-:S02]  /*0090*/  LOP3.LUT R0, R0, 0x7f, RZ, 0xc0, !PT ;  /* 0x0000007f00007812 */ /* 0x002fc400078ec0ff */
[----:B---3--:R-:W-:Y:S02]  /*00a0*/  SHF.R.S32.HI R2, RZ, 0x18, R3 ;  /* 0x00000018ff027819 */ /* 0x008fe40000011403 */
[----:B------:R-:W-:Y:S02]  /*00b0*/  LEA R0, R3, R0, 0x7 ;  /* 0x0000000003007211 */ /* 0x000fe400078e38ff */
[----:B------:R-:W-:Y:S02]  /*00c0*/  SGXT R3, R2, 0x1 ;  /* 0x000000010203781a */ /* 0x000fe40000000200 */
[----:B------:R-:W-:Y:S02]  /*00d0*/  ISETP.GE.AND P0, PT, R0, 0x100, PT ;  /* 0x000001000000780c */ /* 0x000fe40003f06270 */
[----:B------:R-:W-:-:S04]  /*00e0*/  LEA.HI R3, R3, R0, RZ, 0x4 ;  /* 0x0000000003037211 */ /* 0x000fc800078f20ff */
[----:B------:R-:W-:-:S04]  /*00f0*/  SHF.R.S32.HI R3, RZ, 0x4, R3 ;  /* 0x00000004ff037819 */ /* 0x000fc80000011403 */
[----:B------:R-:W-:-:S04]  /*0100*/  LEA.HI R2, R3, R3, RZ, 0x2 ;  /* 0x0000000303027211 */ /* 0x000fc800078f10ff */
[----:B------:R-:W-:-:S04]  /*0110*/  LOP3.LUT R2, R2, 0xfffffffc, RZ, 0xc0, !PT ;  /* 0xfffffffc02027812 */ /* 0x000fc800078ec0ff */
[----:B------:R-:W-:Y:S02]  /*0120*/  IADD3 R13, R3, -R2, RZ ;  /* 0x80000002030d7210 */ /* 0x000fe40007ffe0ff */
[----:B------:R-:W1:Y:S03]  /*0130*/  LDC.64 R2, c[0x0][0x218] ;  /* 0x00008600ff027b82 */ /* 0x000e660000000a00 */
[----:B--2---:R-:W-:-:S05]  /*0140*/  IMAD.WIDE R6, R13, 0x4, R6 ;  /* 0x000000040d067825 */ /* 0x004fca00078e0206 */
[----:B------:R5:W2:Y:S01]  /*0150*/  @!P0 LDG.E.EL R14, desc[UR4][R6.64] ;  /* 0x00000004060e8981 */ /* 0x000aa2000c2e1900 */
[----:B------:R-:W-:Y:S01]  /*0160*/  HFMA2.MMA R12, -RZ, RZ, 0, 0 ;  /* 0x00000000ff0c7435 */ /* 0x000fe200000001ff */
[----:B----4-:R-:W-:-:S05]  /*0170*/  IMAD.WIDE R4, R13, 0x4, R4 ;  /* 0x000000040d047825 */ /* 0x010fca00078e0204 */
[----:B------:R-:W3:Y:S01]  /*0180*/  @!P0 LDG.E.EL R15, desc[UR4][R4.64] ;  /* 0x00000004040f8981 */ /* 0x000ee2000c2e1900 */
[----:B-----5:R-:W-:-:S04]  /*0190*/  IMAD.WIDE R6, R13, 0x4, R8 ;  /* 0x000000040d067825 */ /* 0x020fc800078e0208 */
[----:B-1----:R-:W-:-:S04]  /*01a0*/  IMAD.WIDE R2, R0, 0x4, R2 ;  /* 0x0000000400027825 */ /* 0x002fc800078e0202 */
[----:B0-----:R-:W-:Y:S01]  /*01b0*/  IMAD.WIDE R8, R13, 0x4, R10 ;  /* 0x000000040d087825 */ /* 0x001fe200078e020a */
[----:B------:R0:W3:Y:S01]  /*01c0*/  @!P0 LDG.E R12, desc[UR4][R2.64] ;  /* 0x00000004020c8981 */ /* 0x0000e2000c1e1900 */
[----:B------:R-:W-:-:S06]  /*01d0*/  CS2R R10, SRZ ;  /* 0x00000000000a7805 */ /* 0x000fcc000001ff00 */
[----:B------:R-:W4:Y:S04]  /*01e0*/  @!P0 LDG.E.EL R10, desc[UR4][R6.64] ;  /* 0x00000004060a8981 */ /* 0x000f28000c2e1900 */
[----:B------:R-:W4:Y:S01]  /*01f0*/  @!P0 LDG.E.EL R11, desc[UR4][R8.64] ;  /* 0x00000004080b8981 */ /* 0x000f22000c2e1900 */
[----:B------:R-:W-:Y:S01]  /*0200*/  MOV R16, 0x3e800000 ;  /* 0x3e80000000107802 */ /* 0x000fe20000000f00 */
[----:B--2---:R-:W-:-:S04]  /*0210*/  FADD R14, R14, 0.0010000000474974513054 ;  /* 0x3a83126f0e0e7421 */ /* 0x004fc80000000000 */
[----:B------:R-:W1:Y:S02]  /*0220*/  MUFU.SQRT R13, R14 ;  /* 0x0000000e000d7308 */ /* 0x000e640000002000 */
[C---:B-1----:R-:W-:Y:S02]  /*0230*/  FSETP.GT.AND P1, PT, R13.reuse, 8.50705917302346158658e+37, PT ;  /* 0x7e8000000d00780b */ /* 0x042fe40003f24000 */
[----:B------:R-:W-:-:S11]  /*0240*/  FSETP.GEU.AND P2, PT, R13, 1.175494350822287508e-38, PT ;  /* 0x008000000d00780b */ /* 0x000fd60003f4e000 */
[----:B------:R-:W-:-:S04]  /*0250*/  @P1 FMUL R13, R13, 0.25 ;  /* 0x3e8000000d0d1820 */ /* 0x000fc80000400000 */
[----:B------:R-:W-:-:S06]  /*0260*/  @!P2 FMUL R13, R13, 16777216 ;  /* 0x4b8000000d0da820 */ /* 0x000fcc0000400000 */
[----:B------:R-:W1:Y:S01]  /*0270*/  MUFU.RCP R13, R13 ;  /* 0x0000000d000d7308 */ /* 0x000e620000001000 */
[----:B0-----:R-:W-:Y:S01]  /*0280*/  FSEL R2, R16, 1, P1 ;  /* 0x3f80000010027808 */ /* 0x001fe20000800000 */
[----:B---3--:R-:W-:-:S04]  /*0290*/  FADD R12, -R15, R12 ;  /* 0x0000000c0f0c7221 */ /* 0x008fc80000000100 */
[----:B------:R-:W-:-:S04]  /*02a0*/  @!P2 FMUL R2, R2, 16777216 ;  /* 0x4b8000000202a820 */ /* 0x000fc80000400000 */
[----:B-1----:R-:W-:-:S04]  /*02b0*/  FMUL R3, R13, R2 ;  /* 0x000000020d037220 */ /* 0x002fc80000400000 */
[----:B------:R-:W-:-:S04]  /*02c0*/  FMUL R12, R12, R3 ;  /* 0x000000030c0c7220 */ /* 0x000fc80000400000 */
[----:B----4-:R-:W-:-:S04]  /*02d0*/  FFMA R10, R12, R10, R11 ;  /* 0x0000000a0c0a7223 */ /* 0x010fc8000000000b */
[----:B------:R-:W-:-:S04]  /*02e0*/  FADD R2, RZ, -R10 ;  /* 0x8000000aff027221 */ /* 0x000fc80000000000 */
[----:B------:R-:W-:-:S05]  /*02f0*/  FMUL R4, R2, 1.4426950216293334961 ;  /* 0x3fb8aa3b02047820 */ /* 0x000fca0000400000 */
[----:B------:R-:W-:-:S13]  /*0300*/  FSETP.GEU.AND P1, PT, R4, -126, PT ;  /* 0xc2fc00000400780b */ /* 0x000fda0003f2e000 */
[----:B------:R-:W-:-:S04]  /*0310*/  @!P1 FMUL R4, R4, 0.5 ;  /* 0x3f00000004049820 */ /* 0x000fc80000400000 */
[----:B------:R-:W0:Y:S02]  /*0320*/  MUFU.EX2 R2, R4 ;  /* 0x0000000400027308 */ /* 0x000e240000000800 */
[----:B0-----:R-:W-:-:S04]  /*0330*/  @!P1 FMUL R2, R2, R2 ;  /* 0x0000000202029220 */ /* 0x001fc80000400000 */
[----:B------:R-:W-:Y:S02]  /*0340*/  FADD R5, R2, 1 ;  /* 0x3f80000002057421 */ /* 0x000fe40000000000 */
[----:B------:R-:W0:Y:S03]  /*0350*/  LDC.64 R2, c[0x0][0x210] ;  /* 0x00008400ff027b82 */ /* 0x000e260000000a00 */
[----:B------:R-:W-:-:S13]  /*0360*/  FSETP.GT.AND P1, PT, R5, 8.50705917302346158658e+37, PT ;  /* 0x7e8000000500780b */ /* 0x000fda0003f24000 */
[----:B------:R-:W-:-:S06]  /*0370*/  @P1 FMUL R5, R5, 0.25 ;  /* 0x3e80000005051820 */ /* 0x000fcc0000400000 */
[----:B------:R-:W1:Y:S01]  /*0380*/  MUFU.RCP R5, R5 ;  /* 0x0000000500057308 */ /* 0x000e620000001000 */
[----:B------:R-:W-:Y:S01]  /*0390*/  FSEL R6, R16, 1, P1 ;  /* 0x3f80000010067808 */ /* 0x000fe20000800000 */
[----:B0-----:R-:W-:-:S04]  /*03a0*/  IMAD.WIDE R2, R0, 0x4, R2 ;  /* 0x0000000400027825 */ /* 0x001fc800078e0202 */
[----:B-1----:R-:W-:-:S04]  /*03b0*/  FMUL R7, R5, R6 ;  /* 0x0000000605077220 */ /* 0x002fc80000400000 */
[----:B------:R-:W-:Y:S01]  /*03c0*/  FMUL R7, R10, R7 ;  /* 0x000000070a077220 */ /* 0x000fe20000400000 */
[----:B------:R-:W-:Y:S06]  /*03d0*/  @P0 EXIT ;  /* 0x000000000000094d */ /* 0x000fec0003800000 */
[----:B------:R-:W-:Y:S01]  /*03e0*/  STG.E desc[UR4][R2.64], R7 ;  /* 0x0000000702007986 */ /* 0x000fe2000c101904 */
[----:B------:R-:W-:Y:S05]  /*03f0*/  EXIT ;  /* 0x000000000000794d */ /* 0x000fea0003800000 */
.L_x_0:
[----:B------:R-:W-:-:S00]  /*0400*/  BRA `(.L_x_0) ;  /* 0xfffffffc00fc7947 */ /* 0x000fc0000383ffff */
[----:B------:R-:W-:-:S00]  /*0410*/  NOP ;  /* 0x0000000000007918 */ /* 0x000fc00000000000 */
        /* <DEDUP_REMOVED lines=14> */
.L_x_1:


//--------------------- .nv.global.init           --------------------------
	.section	.nv.global.init,"aw",@progbits
.nv.global.init:
	.type		_$_str,@object
	.size		_$_str,(_$_str_$_2 - _$_str)
_$_str:
        /*0000*/ 	.byte	0x5f, 0x5f, 0x43, 0x55, 0x44, 0x41, 0x5f, 0x46, 0x54, 0x5a, 0x00
	.type		_$_str_$_2,@object
	.size		_$_str_$_2,(.L_1 - _$_str_$_2)
_$_str_$_2:
        /*000b*/ 	.byte	0x5f, 0x5f, 0x43, 0x55, 0x44, 0x41, 0x5f, 0x50, 0x52, 0x45, 0x43, 0x5f, 0x53, 0x51, 0x52, 0x54
        /*001b*/ 	.byte	0x00
.L_1:


//--------------------- .nv.constant0.triton_poi_fused__native_batch_norm_legit_no_training_mul_sigmoid_2 --------------------------
	.section	.nv.constant0.triton_poi_fused__native_batch_norm_legit_no_training_mul_sigmoid_2,"a",@progbits
	.sectionflags	@""
	.align	4
.nv.constant0.triton_poi_fused__native_batch_norm_legit_no_training_mul_sigmoid_2:
	.zero		580
